	.headerflags	@"EF_CUDA_TEXMODE_UNIFIED EF_CUDA_64BIT_ADDRESS EF_CUDA_ACCELERATORS EF_CUDA_SM90 EF_CUDA_VIRTUAL_SM(EF_CUDA_SM90)"
	.elftype	@"ET_EXEC"


//--------------------- .nv.info                  --------------------------
	.section	.nv.info,"",@"SHT_CUDA_INFO"
	.align	4


	//----- nvinfo : EIATTR_REGCOUNT
	.align		4
        /*0000*/ 	.byte	0x04, 0x2f
        /*0002*/ 	.short	(.L_3 - .L_2)
	.align		4
.L_2:
        /*0004*/ 	.word	index@(triton_poi_fused__native_batch_norm_legit_no_training_46)
        /*0008*/ 	.word	0x00000012


	//----- nvinfo : EIATTR_MIN_STACK_SIZE
	.align		4
.L_3:
        /*000c*/ 	.byte	0x04, 0x12
        /*000e*/ 	.short	(.L_5 - .L_4)
	.align		4
.L_4:
        /*0010*/ 	.word	index@(triton_poi_fused__native_batch_norm_legit_no_training_46)
        /*0014*/ 	.word	0x00000000


	//----- nvinfo : EIATTR_FRAME_SIZE
	.align		4
.L_5:
        /*0018*/ 	.byte	0x04, 0x11
        /*001a*/ 	.short	(.L_7 - .L_6)
	.align		4
.L_6:
        /*001c*/ 	.word	index@(triton_poi_fused__native_batch_norm_legit_no_training_46)
        /*0020*/ 	.word	0x00000000


	//----- nvinfo : EIATTR_MIN_STACK_SIZE
	.align		4
.L_7:
        /*0024*/ 	.byte	0x04, 0x12
        /*0026*/ 	.short	(.L_9 - .L_8)
	.align		4
.L_8:
        /*0028*/ 	.word	index@(triton_poi_fused__native_batch_norm_legit_no_training_46)
        /*002c*/ 	.word	0x00000000
.L_9:


//--------------------- .nv.info.triton_poi_fused__native_batch_norm_legit_no_training_46 --------------------------
	.section	.nv.info.triton_poi_fused__native_batch_norm_legit_no_training_46,"",@"SHT_CUDA_INFO"
	.sectionflags	@""
	.align	4


	//----- nvinfo : EIATTR_CUDA_API_VERSION
	.align		4
        /*0000*/ 	.byte	0x04, 0x37
        /*0002*/ 	.short	(.L_11 - .L_10)
.L_10:
        /*0004*/ 	.word	0x0000007c


	//----- nvinfo : EIATTR_KPARAM_INFO
	.align		4
.L_11:
        /*0008*/ 	.byte	0x04, 0x17
        /*000a*/ 	.short	(.L_13 - .L_12)
.L_12:
        /*000c*/ 	.word	0x00000000
        /*0010*/ 	.short	0x0006
        /*0012*/ 	.short	0x0030
        /*0014*/ 	.byte	0x00, 0xf0, 0x11, 0x00


	//----- nvinfo : EIATTR_KPARAM_INFO
	.align		4
.L_13:
        /*0018*/ 	.byte	0x04, 0x17
        /*001a*/ 	.short	(.L_15 - .L_14)
.L_14:
        /*001c*/ 	.word	0x00000000
        /*0020*/ 	.short	0x0005
        /*0022*/ 	.short	0x0028
        /*0024*/ 	.byte	0x00, 0xf4, 0x21, 0x00


	//----- nvinfo : EIATTR_KPARAM_INFO
	.align		4
.L_15:
        /*0028*/ 	.byte	0x04, 0x17
        /*002a*/ 	.short	(.L_17 - .L_16)
.L_16:
        /*002c*/ 	.word	0x00000000
        /*0030*/ 	.short	0x0004
        /*0032*/ 	.short	0x0020
        /*0034*/ 	.byte	0x00, 0xf4, 0x21, 0x00


	//----- nvinfo : EIATTR_KPARAM_INFO
	.align		4
.L_17:
        /*0038*/ 	.byte	0x04, 0x17
        /*003a*/ 	.short	(.L_19 - .L_18)
.L_18:
        /*003c*/ 	.word	0x00000000
        /*0040*/ 	.short	0x0003
        /*0042*/ 	.short	0x0018
        /*0044*/ 	.byte	0x00, 0xf4, 0x21, 0x00


	//----- nvinfo : EIATTR_KPARAM_INFO
	.align		4
.L_19:
        /*0048*/ 	.byte	0x04, 0x17
        /*004a*/ 	.short	(.L_21 - .L_20)
.L_20:
        /*004c*/ 	.word	0x00000000
        /*0050*/ 	.short	0x0002
        /*0052*/ 	.short	0x0010
        /*0054*/ 	.byte	0x00, 0xf4, 0x21, 0x00


	//----- nvinfo : EIATTR_KPARAM_INFO
	.align		4
.L_21:
        /*0058*/ 	.byte	0x04, 0x17
        /*005a*/ 	.short	(.L_23 - .L_22)
.L_22:
        /*005c*/ 	.word	0x00000000
        /*0060*/ 	.short	0x0001
        /*0062*/ 	.short	0x0008
        /*0064*/ 	.byte	0x00, 0xf4, 0x21, 0x00


	//----- nvinfo : EIATTR_KPARAM_INFO
	.align		4
.L_23:
        /*0068*/ 	.byte	0x04, 0x17
        /*006a*/ 	.short	(.L_25 - .L_24)
.L_24:
        /*006c*/ 	.word	0x00000000
        /*0070*/ 	.short	0x0000
        /*0072*/ 	.short	0x0000
        /*0074*/ 	.byte	0x00, 0xf4, 0x21, 0x00


	//----- nvinfo : EIATTR_SPARSE_MMA_MASK
	.align		4
.L_25:
        /*0078*/ 	.byte	0x03, 0x50
        /*007a*/ 	.short	0x0000


	//----- nvinfo : EIATTR_MAXREG_COUNT
	.align		4
        /*007c*/ 	.byte	0x03, 0x1b
        /*007e*/ 	.short	0x00ff


	//----- nvinfo : EIATTR_EXIT_INSTR_OFFSETS
	.align		4
        /*0080*/ 	.byte	0x04, 0x1c
        /*0082*/ 	.short	(.L_27 - .L_26)


	//   ....[0]....
.L_26:
        /*0084*/ 	.word	0x00000380


	//----- nvinfo : EIATTR_REQNTID
	.align		4
.L_27:
        /*0088*/ 	.byte	0x04, 0x10
        /*008a*/ 	.short	(.L_29 - .L_28)
.L_28:
        /*008c*/ 	.word	0x00000080
        /*0090*/ 	.word	0x00000001
        /*0094*/ 	.word	0x00000001


	//----- nvinfo : EIATTR_CBANK_PARAM_SIZE
	.align		4
.L_29:
        /*0098*/ 	.byte	0x03, 0x19
        /*009a*/ 	.short	0x0034


	//----- nvinfo : EIATTR_PARAM_CBANK
	.align		4
        /*009c*/ 	.byte	0x04, 0x0a
        /*009e*/ 	.short	(.L_31 - .L_30)
	.align		4
.L_30:
        /*00a0*/ 	.word	index@(.nv.constant0.triton_poi_fused__native_batch_norm_legit_no_training_46)
        /*00a4*/ 	.short	0x0210
        /*00a6*/ 	.short	0x0034


	//----- nvinfo : EIATTR_SW_WAR
	.align		4
.L_31:
        /*00a8*/ 	.byte	0x04, 0x36
        /*00aa*/ 	.short	(.L_33 - .L_32)
.L_32:
        /*00ac*/ 	.word	0x00000008
.L_33:


//--------------------- .nv.callgraph             --------------------------
	.section	.nv.callgraph,"",@"SHT_CUDA_CALLGRAPH"
	.align	4
	.sectionentsize	8
	.align		4
        /*0000*/ 	.word	0x00000000
	.align		4
        /*0004*/ 	.word	0xffffffff
	.align		4
        /*0008*/ 	.word	0x00000000
	.align		4
        /*000c*/ 	.word	0xfffffffe
	.align		4
        /*0010*/ 	.word	0x00000000
	.align		4
        /*0014*/ 	.word	0xfffffffd
	.align		4
        /*0018*/ 	.word	0x00000000
	.align		4
        /*001c*/ 	.word	0xfffffffc


//--------------------- .nv.constant4             --------------------------
	.section	.nv.constant4,"a",@progbits
	.align	8
	.align		8
.nv.constant4:
        /*0000*/ 	.dword	_$_str
	.align		8
        /*0008*/ 	.dword	_$_str_$_2


//--------------------- .text.triton_poi_fused__native_batch_norm_legit_no_training_46 --------------------------
	.section	.text.triton_poi_fused__native_batch_norm_legit_no_training_46,"ax",@progbits
	.align	128
        .global         triton_poi_fused__native_batch_norm_legit_no_training_46
        .type           triton_poi_fused__native_batch_norm_legit_no_training_46,@function
        .size           triton_poi_fused__native_batch_norm_legit_no_training_46,(.L_x_1 - triton_poi_fused__native_batch_norm_legit_no_training_46)
        .other          triton_poi_fused__native_batch_norm_legit_no_training_46,@"STO_CUDA_ENTRY STV_DEFAULT"
triton_poi_fused__native_batch_norm_legit_no_training_46:
.text.triton_poi_fused__native_batch_norm_legit_no_training_46:
[----:B------:R-:W-:Y:S01]  /*0000*/  LDC R1, c[0x0][0x28] ;  /* 0x00000a00ff017b82 */ /* 0x000fe20000000800 */
[----:B------:R-:W1:Y:S07]  /*0010*/  S2R R0, SR_TID.X ;  /* 0x0000000000007919 */ /* 0x000e6e0000002100 */
[----:B------:R-:W2:Y:S01]  /*0020*/  LDC.64 R2, c[0x0][0x220] ;  /* 0x00008800ff027b82 */ /* 0x000ea20000000a00 */
[----:B------:R-:W-:Y:S01]  /*0030*/  ULDC.64 UR4, c[0x0][0x208] ;  /* 0x0000820000047ab9 */ /* 0x000fe20000000a00 */
[----:B------:R-:W3:Y:S06]  /*0040*/  S2R R5, SR_CTAID.X ;  /* 0x0000000000057919 */ /* 0x000eec0000002500 */
[----:B------:R-:W4:Y:S08]  /*0050*/  LDC.64 R6, c[0x0][0x218] ;  /* 0x00008600ff067b82 */ /* 0x000f300000000a00 */
[----:B------:R-:W5:Y:S08]  /*0060*/  LDC.64 R8, c[0x0][0x228] ;  /* 0x00008a00ff087b82 */ /* 0x000f700000000a00 */
[----:B------:R-:W5:Y:S01]  /*0070*/  LDC.64 R10, c[0x0][0x230] ;  /* 0x00008c00ff0a7b82 */ /* 0x000f620000000a00 */
[----:B-1----:R-:W-:-:S04]  /*0080*/  SHF.L.U32 R0, R0, 0x1, RZ ;  /* 0x0000000100007819 */ /* 0x002fc800000006ff */
[----:B------:R-:W-:-:S04]  /*0090*/  LOP3.LUT R0, R0, 0xfe, RZ, 0xc0, !PT ;  /* 0x000000fe00007812 */ /* 0x000fc800078ec0ff */
[----:B---3--:R-:W-:-:S05]  /*00a0*/  LEA R0, R5, R0, 0x8 ;  /* 0x0000000005007211 */ /* 0x008fca00078e40ff */
[----:B------:R-:W-:-:S05]  /*00b0*/  IMAD.HI R4, R0, 0x38e38e39, RZ ;  /* 0x38e38e3900047827 */ /* 0x000fca00078e02ff */
[----:B------:R-:W-:-:S04]  /*00c0*/  SHF.R.U32.HI R5, RZ, 0x1f, R4 ;  /* 0x0000001fff057819 */ /* 0x000fc80000011604 */
[----:B------:R-:W-:-:S05]  /*00d0*/  LEA.HI.SX32 R5, R4, R5, 0x17 ;  /* 0x0000000504057211 */ /* 0x000fca00078fbaff */
[----:B------:R-:W-:Y:S02]  /*00e0*/  IMAD R13, R5, -0x900, R0 ;  /* 0xfffff700050d7824 */ /* 0x000fe400078e0200 */
[----:B------:R-:W1:Y:S02]  /*00f0*/  LDC.64 R4, c[0x0][0x210] ;  /* 0x00008400ff047b82 */ /* 0x000e640000000a00 */
[----:B--2---:R-:W-:-:S06]  /*0100*/  IMAD.WIDE R2, R13, 0x4, R2 ;  /* 0x000000040d027825 */ /* 0x004fcc00078e0202 */
[----:B------:R-:W2:Y:S01]  /*0110*/  LDG.E.EL.64 R2, desc[UR4][R2.64] ;  /* 0x0000000402027981 */ /* 0x000ea2000c2e1b00 */
[----:B----4-:R-:W-:-:S06]  /*0120*/  IMAD.WIDE R6, R13, 0x4, R6 ;  /* 0x000000040d067825 */ /* 0x010fcc00078e0206 */
[----:B------:R-:W3:Y:S01]  /*0130*/  LDG.E.EL.64 R6, desc[UR4][R6.64] ;  /* 0x0000000406067981 */ /* 0x000ee2000c2e1b00 */
[----:B-1----:R-:W-:-:S06]  /*0140*/  IMAD.WIDE R4, R0, 0x4, R4 ;  /* 0x0000000400047825 */ /* 0x002fcc00078e0204 */
[----:B------:R-:W3:Y:S01]  /*0150*/  LDG.E.64 R4, desc[UR4][R4.64] ;  /* 0x0000000404047981 */ /* 0x000ee2000c1e1b00 */
[----:B-----5:R-:W-:-:S04]  /*0160*/  IMAD.WIDE R8, R13, 0x4, R8 ;  /* 0x000000040d087825 */ /* 0x020fc800078e0208 */
[----:B0-----:R-:W-:Y:S02]  /*0170*/  IMAD.WIDE R10, R13, 0x4, R10 ;  /* 0x000000040d0a7825 */ /* 0x001fe400078e020a */
[----:B------:R-:W4:Y:S04]  /*0180*/  LDG.E.EL.64 R8, desc[UR4][R8.64] ;  /* 0x0000000408087981 */ /* 0x000f28000c2e1b00 */
[----:B------:R-:W4:Y:S01]  /*0190*/  LDG.E.EL.64 R10, desc[UR4][R10.64] ;  /* 0x000000040a0a7981 */ /* 0x000f22000c2e1b00 */
[----:B------:R-:W-:Y:S01]  /*01a0*/  HFMA2.MMA R15, -RZ, RZ, 1.625, 0 ;  /* 0x3e800000ff0f7435 */ /* 0x000fe200000001ff */
[----:B--2---:R-:W-:Y:S01]  /*01b0*/  FADD R2, R2, 9.9999997473787516356e-06 ;  /* 0x3727c5ac02027421 */ /* 0x004fe20000000000 */
[----:B------:R-:W-:-:S03]  /*01c0*/  FADD R12, R3, 9.9999997473787516356e-06 ;  /* 0x3727c5ac030c7421 */ /* 0x000fc60000000000 */
[----:B------:R0:W1:Y:S08]  /*01d0*/  MUFU.SQRT R13, R2 ;  /* 0x00000002000d7308 */ /* 0x0000700000002000 */
[----:B------:R-:W2:Y:S01]  /*01e0*/  MUFU.SQRT R14, R12 ;  /* 0x0000000c000e7308 */ /* 0x000ea20000002000 */
[----:B0-----:R-:W0:Y:S01]  /*01f0*/  LDC.64 R2, c[0x0][0x238] ;  /* 0x00008e00ff027b82 */ /* 0x001e220000000a00 */
[----:B-1----:R-:W-:-:S02]  /*0200*/  FSETP.GT.AND P0, PT, R13, 8.50705917302346158658e+37, PT ;  /* 0x7e8000000d00780b */ /* 0x002fc40003f04000 */
[----:B------:R-:W-:Y:S02]  /*0210*/  FSETP.GEU.AND P2, PT, R13, 1.175494350822287508e-38, PT ;  /* 0x008000000d00780b */ /* 0x000fe40003f4e000 */
[C---:B--2---:R-:W-:Y:S02]  /*0220*/  FSETP.GT.AND P1, PT, R14.reuse, 8.50705917302346158658e+37, PT ;  /* 0x7e8000000e00780b */ /* 0x044fe40003f24000 */
[----:B------:R-:W-:-:S07]  /*0230*/  FSETP.GEU.AND P3, PT, R14, 1.175494350822287508e-38, PT ;  /* 0x008000000e00780b */ /* 0x000fce0003f6e000 */
[----:B------:R-:W-:-:S04]  /*0240*/  @P0 FMUL R13, R13, 0.25 ;  /* 0x3e8000000d0d0820 */ /* 0x000fc80000400000 */
[----:B------:R-:W-:Y:S01]  /*0250*/  @!P2 FMUL R13, R13, 16777216 ;  /* 0x4b8000000d0da820 */ /* 0x000fe20000400000 */
[----:B------:R-:W-:-:S04]  /*0260*/  @P1 FMUL R14, R14, 0.25 ;  /* 0x3e8000000e0e1820 */ /* 0x000fc80000400000 */
[----:B------:R-:W-:Y:S01]  /*0270*/  @!P3 FMUL R14, R14, 16777216 ;  /* 0x4b8000000e0eb820 */ /* 0x000fe20000400000 */
[----:B------:R-:W1:Y:S01]  /*0280*/  MUFU.RCP R13, R13 ;  /* 0x0000000d000d7308 */ /* 0x000e620000001000 */
[----:B------:R-:W-:-:S07]  /*0290*/  FSEL R12, R15, 1, P0 ;  /* 0x3f8000000f0c7808 */ /* 0x000fce0000000000 */
[----:B------:R-:W2:Y:S01]  /*02a0*/  MUFU.RCP R14, R14 ;  /* 0x0000000e000e7308 */ /* 0x000ea20000001000 */
[----:B------:R-:W-:Y:S01]  /*02b0*/  FSEL R15, R15, 1, P1 ;  /* 0x3f8000000f0f7808 */ /* 0x000fe20000800000 */
[----:B------:R-:W-:Y:S01]  /*02c0*/  @!P2 FMUL R12, R12, 16777216 ;  /* 0x4b8000000c0ca820 */ /* 0x000fe20000400000 */
[----:B---3--:R-:W-:-:S03]  /*02d0*/  FADD R4, R4, -R6 ;  /* 0x8000000604047221 */ /* 0x008fc60000000000 */
[----:B------:R-:W-:Y:S01]  /*02e0*/  @!P3 FMUL R15, R15, 16777216 ;  /* 0x4b8000000f0fb820 */ /* 0x000fe20000400000 */
[----:B------:R-:W-:Y:S01]  /*02f0*/  FADD R5, R5, -R7 ;  /* 0x8000000705057221 */ /* 0x000fe20000000000 */
[----:B-1----:R-:W-:Y:S02]  /*0300*/  FMUL R13, R13, R12 ;  /* 0x0000000c0d0d7220 */ /* 0x002fe40000400000 */
[----:B--2---:R-:W-:Y:S02]  /*0310*/  FMUL R6, R14, R15 ;  /* 0x0000000f0e067220 */ /* 0x004fe40000400000 */
[----:B------:R-:W-:Y:S02]  /*0320*/  FMUL R13, R4, R13 ;  /* 0x0000000d040d7220 */ /* 0x000fe40000400000 */
[----:B------:R-:W-:Y:S01]  /*0330*/  FMUL R6, R5, R6 ;  /* 0x0000000605067220 */ /* 0x000fe20000400000 */
[----:B0-----:R-:W-:-:S04]  /*0340*/  IMAD.WIDE R2, R0, 0x4, R2 ;  /* 0x0000000400027825 */ /* 0x001fc800078e0202 */
[----:B----4-:R-:W-:Y:S01]  /*0350*/  FFMA R8, R8, R13, R10 ;  /* 0x0000000d08087223 */ /* 0x010fe2000000000a */
[----:B------:R-:W-:-:S05]  /*0360*/  FFMA R9, R9, R6, R11 ;  /* 0x0000000609097223 */ /* 0x000fca000000000b */
[----:B------:R-:W-:Y:S01]  /*0370*/  STG.E.64 desc[UR4][R2.64], R8 ;  /* 0x0000000802007986 */ /* 0x000fe2000c101b04 */
[----:B------:R-:W-:Y:S05]  /*0380*/  EXIT ;  /* 0x000000000000794d */ /* 0x000fea0003800000 */
.L_x_0:
[----:B------:R-:W-:-:S00]  /*0390*/  BRA `(.L_x_0) ;  /* 0xfffffffc00fc7947 */ /* 0x000fc0000383ffff */
[----:B------:R-:W-:-:S00]  /*03a0*/  NOP ;  /* 0x0000000000007918 */ /* 0x000fc00000000000 */
        /* <DEDUP_REMOVED lines=13> */
.L_x_1:


//--------------------- .nv.global.init           --------------------------
	.section	.nv.global.init,"aw",@progbits
.nv.global.init:
	.type		_$_str,@object
	.size		_$_str,(_$_str_$_2 - _$_str)
_$_str:
        /*0000*/ 	.byte	0x5f, 0x5f, 0x43, 0x55, 0x44, 0x41, 0x5f, 0x46, 0x54, 0x5a, 0x00
	.type		_$_str_$_2,@object
	.size		_$_str_$_2,(.L_1 - _$_str_$_2)
_$_str_$_2:
        /*000b*/ 	.byte	0x5f, 0x5f, 0x43, 0x55, 0x44, 0x41, 0x5f, 0x50, 0x52, 0x45, 0x43, 0x5f, 0x53, 0x51, 0x52, 0x54
        /*001b*/ 	.byte	0x00
.L_1:


//--------------------- .nv.constant0.triton_poi_fused__native_batch_norm_legit_no_training_46 --------------------------
	.section	.nv.constant0.triton_poi_fused__native_batch_norm_legit_no_training_46,"a",@progbits
	.sectionflags	@""
	.align	4
.nv.constant0.triton_poi_fused__native_batch_norm_legit_no_training_46:
	.zero		580
